//
// Generated by NVIDIA NVVM Compiler
//
// Compiler Build ID: CL-36424714
// Cuda compilation tools, release 13.0, V13.0.88
// Based on NVVM 20.0.0
//

.version 9.0
.target sm_100
.address_size 64

	// .globl	myKernel

.visible .entry myKernel(
	.param .u32 myKernel_param_0,
	.param .u32 myKernel_param_1,
	.param .u64 .ptr .align 1 myKernel_param_2,
	.param .u64 .ptr .align 1 myKernel_param_3
)
{
	.reg .pred 	%p<4>;
	.reg .b32 	%r<35>;
	.reg .b64 	%rd<8>;

	ld.param.u32 	%r3, [myKernel_param_0];
	ld.param.u32 	%r4, [myKernel_param_1];
	ld.param.u64 	%rd1, [myKernel_param_2];
	ld.param.u64 	%rd2, [myKernel_param_3];
	mov.u32 	%r6, %tid.x;
	mov.u32 	%r7, %tid.y;
	mov.u32 	%r8, %ctaid.x;
	mov.u32 	%r9, %ntid.x;
	mad.lo.s32 	%r1, %r8, %r9, %r6;
	mov.u32 	%r10, %ctaid.y;
	mov.u32 	%r11, %ntid.y;
	mad.lo.s32 	%r12, %r10, %r11, %r7;
	setp.ge.s32 	%p1, %r1, %r3;
	setp.ge.s32 	%p2, %r12, %r4;
	or.pred  	%p3, %p1, %p2;
	@%p3 bra 	$L__BB0_2;
	cvta.to.global.u64 	%rd3, %rd1;
	cvta.to.global.u64 	%rd4, %rd2;
	mad.lo.s32 	%r13, %r12, %r3, %r1;
	mul.wide.s32 	%rd5, %r13, 4;
	add.s64 	%rd6, %rd3, %rd5;
	add.s64 	%rd7, %rd4, %rd5;
	ld.global.u32 	%r14, [%rd6];
	ld.global.u32 	%r15, [%rd7];
	add.s32 	%r16, %r15, %r14;
	st.global.u32 	[%rd7], %r16;
	ld.global.u32 	%r17, [%rd6];
	add.s32 	%r18, %r16, %r17;
	st.global.u32 	[%rd7], %r18;
	ld.global.u32 	%r19, [%rd6];
	add.s32 	%r20, %r18, %r19;
	st.global.u32 	[%rd7], %r20;
	ld.global.u32 	%r21, [%rd6];
	add.s32 	%r22, %r20, %r21;
	st.global.u32 	[%rd7], %r22;
	ld.global.u32 	%r23, [%rd6];
	add.s32 	%r24, %r22, %r23;
	st.global.u32 	[%rd7], %r24;
	ld.global.u32 	%r25, [%rd6];
	add.s32 	%r26, %r24, %r25;
	st.global.u32 	[%rd7], %r26;
	ld.global.u32 	%r27, [%rd6];
	add.s32 	%r28, %r26, %r27;
	st.global.u32 	[%rd7], %r28;
	ld.global.u32 	%r29, [%rd6];
	add.s32 	%r30, %r28, %r29;
	st.global.u32 	[%rd7], %r30;
	ld.global.u32 	%r31, [%rd6];
	add.s32 	%r32, %r30, %r31;
	st.global.u32 	[%rd7], %r32;
	ld.global.u32 	%r33, [%rd6];
	add.s32 	%r34, %r32, %r33;
	st.global.u32 	[%rd7], %r34;
$L__BB0_2:
	ret;

}
	// .globl	myKernel_opt
.visible .entry myKernel_opt(
	.param .u32 myKernel_opt_param_0,
	.param .u32 myKernel_opt_param_1,
	.param .u64 .ptr .align 1 myKernel_opt_param_2,
	.param .u64 .ptr .align 1 myKernel_opt_param_3
)
{
	.reg .pred 	%p<4>;
	.reg .b32 	%r<35>;
	.reg .b64 	%rd<8>;

	ld.param.u32 	%r3, [myKernel_opt_param_0];
	ld.param.u32 	%r4, [myKernel_opt_param_1];
	ld.param.u64 	%rd1, [myKernel_opt_param_2];
	ld.param.u64 	%rd2, [myKernel_opt_param_3];
	mov.u32 	%r6, %tid.x;
	mov.u32 	%r7, %tid.y;
	mov.u32 	%r8, %ctaid.x;
	mov.u32 	%r9, %ntid.x;
	mad.lo.s32 	%r1, %r8, %r9, %r6;
	mov.u32 	%r10, %ctaid.y;
	mov.u32 	%r11, %ntid.y;
	mad.lo.s32 	%r12, %r10, %r11, %r7;
	setp.ge.s32 	%p1, %r1, %r3;
	setp.ge.s32 	%p2, %r12, %r4;
	or.pred  	%p3, %p1, %p2;
	@%p3 bra 	$L__BB1_2;
	cvta.to.global.u64 	%rd3, %rd1;
	cvta.to.global.u64 	%rd4, %rd2;
	mad.lo.s32 	%r13, %r12, %r3, %r1;
	mul.wide.s32 	%rd5, %r13, 4;
	add.s64 	%rd6, %rd3, %rd5;
	add.s64 	%rd7, %rd4, %rd5;
	ld.global.u32 	%r14, [%rd6];
	ld.global.u32 	%r15, [%rd7];
	add.s32 	%r16, %r15, %r14;
	st.global.u32 	[%rd7], %r16;
	ld.global.u32 	%r17, [%rd6];
	add.s32 	%r18, %r16, %r17;
	st.global.u32 	[%rd7], %r18;
	ld.global.u32 	%r19, [%rd6];
	add.s32 	%r20, %r18, %r19;
	st.global.u32 	[%rd7], %r20;
	ld.global.u32 	%r21, [%rd6];
	add.s32 	%r22, %r20, %r21;
	st.global.u32 	[%rd7], %r22;
	ld.global.u32 	%r23, [%rd6];
	add.s32 	%r24, %r22, %r23;
	st.global.u32 	[%rd7], %r24;
	ld.global.u32 	%r25, [%rd6];
	add.s32 	%r26, %r24, %r25;
	st.global.u32 	[%rd7], %r26;
	ld.global.u32 	%r27, [%rd6];
	add.s32 	%r28, %r26, %r27;
	st.global.u32 	[%rd7], %r28;
	ld.global.u32 	%r29, [%rd6];
	add.s32 	%r30, %r28, %r29;
	st.global.u32 	[%rd7], %r30;
	ld.global.u32 	%r31, [%rd6];
	add.s32 	%r32, %r30, %r31;
	st.global.u32 	[%rd7], %r32;
	ld.global.u32 	%r33, [%rd6];
	add.s32 	%r34, %r32, %r33;
	st.global.u32 	[%rd7], %r34;
$L__BB1_2:
	ret;

}


// ===== COMPILED SASS (sm_100) =====

	.target	sm_100

	.elftype	@"ET_EXEC"


//--------------------- .note.nv.tkinfo           --------------------------
	.section	.note.nv.tkinfo,"",@"SHT_NOTE"
	.sectionflags	@"SHF_NOTE_NV_TKINFO"
	.tkinfo
        /*0018*/ 	.word	0x00000002
        /*0030*/ 	.string	""
        /*0030*/ 	.string	"ptxas"
        /*0030*/ 	.string	"Cuda compilation tools, release 13.0, V13.0.88"
        /*0030*/ 	.string	"Build cuda_13.0.r13.0/compiler.36424714_0"
        /*0030*/ 	.string	"-arch sm_100 -m 64 "



//--------------------- .note.nv.cuinfo           --------------------------
	.section	.note.nv.cuinfo,"",@"SHT_NOTE"
	.sectionflags	@"SHF_NOTE_NV_CUINFO"
        /*0018*/ 	.short	0x0002
        /*001a*/ 	.short	0x0064
        /*001c*/ 	.short	0x0082
	.zero		2


//--------------------- .nv.info                  --------------------------
	.section	.nv.info,"",@"SHT_CUDA_INFO"
	.align	4


	//----- nvinfo : EIATTR_REGCOUNT
	.align		4
        /*0000*/ 	.byte	0x04, 0x2f
        /*0002*/ 	.short	(.L_1 - .L_0)
	.align		4
.L_0:
        /*0004*/ 	.word	index@(myKernel)
        /*0008*/ 	.word	0x00000010


	//----- nvinfo : EIATTR_FRAME_SIZE
	.align		4
.L_1:
        /*000c*/ 	.byte	0x04, 0x11
        /*000e*/ 	.short	(.L_3 - .L_2)
	.align		4
.L_2:
        /*0010*/ 	.word	index@(myKernel)
        /*0014*/ 	.word	0x00000000


	//----- nvinfo : EIATTR_REGCOUNT
	.align		4
.L_3:
        /*0018*/ 	.byte	0x04, 0x2f
        /*001a*/ 	.short	(.L_5 - .L_4)
	.align		4
.L_4:
        /*001c*/ 	.word	index@(myKernel_opt)
        /*0020*/ 	.word	0x00000010


	//----- nvinfo : EIATTR_FRAME_SIZE
	.align		4
.L_5:
        /*0024*/ 	.byte	0x04, 0x11
        /*0026*/ 	.short	(.L_7 - .L_6)
	.align		4
.L_6:
        /*0028*/ 	.word	index@(myKernel_opt)
        /*002c*/ 	.word	0x00000000


	//----- nvinfo : EIATTR_MIN_STACK_SIZE
	.align		4
.L_7:
        /*0030*/ 	.byte	0x04, 0x12
        /*0032*/ 	.short	(.L_9 - .L_8)
	.align		4
.L_8:
        /*0034*/ 	.word	index@(myKernel_opt)
        /*0038*/ 	.word	0x00000000


	//----- nvinfo : EIATTR_MIN_STACK_SIZE
	.align		4
.L_9:
        /*003c*/ 	.byte	0x04, 0x12
        /*003e*/ 	.short	(.L_11 - .L_10)
	.align		4
.L_10:
        /*0040*/ 	.word	index@(myKernel)
        /*0044*/ 	.word	0x00000000
.L_11:


//--------------------- .nv.compat                --------------------------
	.section	.nv.compat,"",@"SHT_CUDA_COMPAT_INFO"
	.align	4
        /*0000*/ 	.byte	0x02, 0x09, 0x00, 0x00, 0x02, 0x02, 0x01, 0x00, 0x02, 0x05, 0x05, 0x00, 0x03, 0x07, 0x01, 0x01
        /*0010*/ 	.byte	0x02, 0x03, 0x00, 0x00, 0x02, 0x06, 0x01, 0x00, 0x04, 0x0b, 0x08, 0x00, 0x09, 0x00, 0x00, 0x00
        /*0020*/ 	.byte	0x00, 0x00, 0x00, 0x00


//--------------------- .nv.info.myKernel_opt     --------------------------
	.section	.nv.info.myKernel_opt,"",@"SHT_CUDA_INFO"
	.sectionflags	@""
	.align	4


	//----- nvinfo : EIATTR_CUDA_API_VERSION
	.align		4
        /*0000*/ 	.byte	0x04, 0x37
        /*0002*/ 	.short	(.L_13 - .L_12)
.L_12:
        /*0004*/ 	.word	0x00000082


	//----- nvinfo : EIATTR_KPARAM_INFO
	.align		4
.L_13:
        /*0008*/ 	.byte	0x04, 0x17
        /*000a*/ 	.short	(.L_15 - .L_14)
.L_14:
        /*000c*/ 	.word	0x00000000
        /*0010*/ 	.short	0x0003
        /*0012*/ 	.short	0x0010
        /*0014*/ 	.byte	0x00, 0xf5, 0x21, 0x00


	//----- nvinfo : EIATTR_KPARAM_INFO
	.align		4
.L_15:
        /*0018*/ 	.byte	0x04, 0x17
        /*001a*/ 	.short	(.L_17 - .L_16)
.L_16:
        /*001c*/ 	.word	0x00000000
        /*0020*/ 	.short	0x0002
        /*0022*/ 	.short	0x0008
        /*0024*/ 	.byte	0x00, 0xf5, 0x21, 0x00


	//----- nvinfo : EIATTR_KPARAM_INFO
	.align		4
.L_17:
        /*0028*/ 	.byte	0x04, 0x17
        /*002a*/ 	.short	(.L_19 - .L_18)
.L_18:
        /*002c*/ 	.word	0x00000000
        /*0030*/ 	.short	0x0001
        /*0032*/ 	.short	0x0004
        /*0034*/ 	.byte	0x00, 0xf0, 0x11, 0x00


	//----- nvinfo : EIATTR_KPARAM_INFO
	.align		4
.L_19:
        /*0038*/ 	.byte	0x04, 0x17
        /*003a*/ 	.short	(.L_21 - .L_20)
.L_20:
        /*003c*/ 	.word	0x00000000
        /*0040*/ 	.short	0x0000
        /*0042*/ 	.short	0x0000
        /*0044*/ 	.byte	0x00, 0xf0, 0x11, 0x00


	//----- nvinfo : EIATTR_SPARSE_MMA_MASK
	.align		4
.L_21:
        /*0048*/ 	.byte	0x03, 0x50
        /*004a*/ 	.short	0x0000


	//----- nvinfo : EIATTR_MAXREG_COUNT
	.align		4
        /*004c*/ 	.byte	0x03, 0x1b
        /*004e*/ 	.short	0x00ff


	//----- nvinfo : EIATTR_MERCURY_ISA_VERSION
	.align		4
        /*0050*/ 	.byte	0x03, 0x5f
        /*0052*/ 	.short	0x0101


	//----- nvinfo : EIATTR_VRC_CTA_INIT_COUNT
	.align		4
        /*0054*/ 	.byte	0x02, 0x4a
	.zero		1
	.zero		1


	//----- nvinfo : EIATTR_EXIT_INSTR_OFFSETS
	.align		4
        /*0058*/ 	.byte	0x04, 0x1c
        /*005a*/ 	.short	(.L_23 - .L_22)


	//   ....[0]....
.L_22:
        /*005c*/ 	.word	0x000000c0


	//   ....[1]....
        /*0060*/ 	.word	0x00000320


	//----- nvinfo : EIATTR_CBANK_PARAM_SIZE
	.align		4
.L_23:
        /*0064*/ 	.byte	0x03, 0x19
        /*0066*/ 	.short	0x0018


	//----- nvinfo : EIATTR_PARAM_CBANK
	.align		4
        /*0068*/ 	.byte	0x04, 0x0a
        /*006a*/ 	.short	(.L_25 - .L_24)
	.align		4
.L_24:
        /*006c*/ 	.word	index@(.nv.constant0.myKernel_opt)
        /*0070*/ 	.short	0x0380
        /*0072*/ 	.short	0x0018


	//----- nvinfo : EIATTR_SW_WAR
	.align		4
.L_25:
        /*0074*/ 	.byte	0x04, 0x36
        /*0076*/ 	.short	(.L_27 - .L_26)
.L_26:
        /*0078*/ 	.word	0x00000008
.L_27:


//--------------------- .nv.info.myKernel         --------------------------
	.section	.nv.info.myKernel,"",@"SHT_CUDA_INFO"
	.sectionflags	@""
	.align	4


	//----- nvinfo : EIATTR_CUDA_API_VERSION
	.align		4
        /*0000*/ 	.byte	0x04, 0x37
        /*0002*/ 	.short	(.L_29 - .L_28)
.L_28:
        /*0004*/ 	.word	0x00000082


	//----- nvinfo : EIATTR_KPARAM_INFO
	.align		4
.L_29:
        /*0008*/ 	.byte	0x04, 0x17
        /*000a*/ 	.short	(.L_31 - .L_30)
.L_30:
        /*000c*/ 	.word	0x00000000
        /*0010*/ 	.short	0x0003
        /*0012*/ 	.short	0x0010
        /*0014*/ 	.byte	0x00, 0xf5, 0x21, 0x00


	//----- nvinfo : EIATTR_KPARAM_INFO
	.align		4
.L_31:
        /*0018*/ 	.byte	0x04, 0x17
        /*001a*/ 	.short	(.L_33 - .L_32)
.L_32:
        /*001c*/ 	.word	0x00000000
        /*0020*/ 	.short	0x0002
        /*0022*/ 	.short	0x0008
        /*0024*/ 	.byte	0x00, 0xf5, 0x21, 0x00


	//----- nvinfo : EIATTR_KPARAM_INFO
	.align		4
.L_33:
        /*0028*/ 	.byte	0x04, 0x17
        /*002a*/ 	.short	(.L_35 - .L_34)
.L_34:
        /*002c*/ 	.word	0x00000000
        /*0030*/ 	.short	0x0001
        /*0032*/ 	.short	0x0004
        /*0034*/ 	.byte	0x00, 0xf0, 0x11, 0x00


	//----- nvinfo : EIATTR_KPARAM_INFO
	.align		4
.L_35:
        /*0038*/ 	.byte	0x04, 0x17
        /*003a*/ 	.short	(.L_37 - .L_36)
.L_36:
        /*003c*/ 	.word	0x00000000
        /*0040*/ 	.short	0x0000
        /*0042*/ 	.short	0x0000
        /*0044*/ 	.byte	0x00, 0xf0, 0x11, 0x00


	//----- nvinfo : EIATTR_SPARSE_MMA_MASK
	.align		4
.L_37:
        /*0048*/ 	.byte	0x03, 0x50
        /*004a*/ 	.short	0x0000


	//----- nvinfo : EIATTR_MAXREG_COUNT
	.align		4
        /*004c*/ 	.byte	0x03, 0x1b
        /*004e*/ 	.short	0x00ff


	//----- nvinfo : EIATTR_MERCURY_ISA_VERSION
	.align		4
        /*0050*/ 	.byte	0x03, 0x5f
        /*0052*/ 	.short	0x0101


	//----- nvinfo : EIATTR_VRC_CTA_INIT_COUNT
	.align		4
        /*0054*/ 	.byte	0x02, 0x4a
	.zero		1
	.zero		1


	//----- nvinfo : EIATTR_EXIT_INSTR_OFFSETS
	.align		4
        /*0058*/ 	.byte	0x04, 0x1c
        /*005a*/ 	.short	(.L_39 - .L_38)


	//   ....[0]....
.L_38:
        /*005c*/ 	.word	0x000000c0


	//   ....[1]....
        /*0060*/ 	.word	0x00000320


	//----- nvinfo : EIATTR_CBANK_PARAM_SIZE
	.align		4
.L_39:
        /*0064*/ 	.byte	0x03, 0x19
        /*0066*/ 	.short	0x0018


	//----- nvinfo : EIATTR_PARAM_CBANK
	.align		4
        /*0068*/ 	.byte	0x04, 0x0a
        /*006a*/ 	.short	(.L_41 - .L_40)
	.align		4
.L_40:
        /*006c*/ 	.word	index@(.nv.constant0.myKernel)
        /*0070*/ 	.short	0x0380
        /*0072*/ 	.short	0x0018


	//----- nvinfo : EIATTR_SW_WAR
	.align		4
.L_41:
        /*0074*/ 	.byte	0x04, 0x36
        /*0076*/ 	.short	(.L_43 - .L_42)
.L_42:
        /*0078*/ 	.word	0x00000008
.L_43:


//--------------------- .nv.callgraph             --------------------------
	.section	.nv.callgraph,"",@"SHT_CUDA_CALLGRAPH"
	.align	4
	.sectionentsize	8
	.align		4
        /*0000*/ 	.word	0x00000000
	.align		4
        /*0004*/ 	.word	0xffffffff
	.align		4
        /*0008*/ 	.word	0x00000000
	.align		4
        /*000c*/ 	.word	0xfffffffe
	.align		4
        /*0010*/ 	.word	0x00000000
	.align		4
        /*0014*/ 	.word	0xfffffffd
	.align		4
        /*0018*/ 	.word	0x00000000
	.align		4
        /*001c*/ 	.word	0xfffffffc


//--------------------- .text.myKernel_opt        --------------------------
	.section	.text.myKernel_opt,"ax",@progbits
	.align	128
        .global         myKernel_opt
        .type           myKernel_opt,@function
        .size           myKernel_opt,(.L_x_2 - myKernel_opt)
        .other          myKernel_opt,@"STO_CUDA_ENTRY STV_DEFAULT"
myKernel_opt:
.text.myKernel_opt:
[----:B------:R-:W-:Y:S01]  /*0000*/  LDC R1, c[0x0][0x37c] ;  /* 0x0000df00ff017b82 */ /* 0x000fe20000000800 */
[----:B------:R-:W0:Y:S07]  /*0010*/  S2R R7, SR_TID.Y ;  /* 0x0000000000077919 */ /* 0x000e2e0000002200 */
[----:B------:R-:W1:Y:S01]  /*0020*/  LDC R3, c[0x0][0x360] ;  /* 0x0000d800ff037b82 */ /* 0x000e620000000800 */
[----:B------:R-:W2:Y:S01]  /*0030*/  LDCU.64 UR6, c[0x0][0x380] ;  /* 0x00007000ff0677ac */ /* 0x000ea20008000a00 */
[----:B------:R-:W1:Y:S06]  /*0040*/  S2R R0, SR_TID.X ;  /* 0x0000000000007919 */ /* 0x000e6c0000002100 */
[----:B------:R-:W0:Y:S08]  /*0050*/  S2UR UR5, SR_CTAID.Y ;  /* 0x00000000000579c3 */ /* 0x000e300000002600 */
[----:B------:R-:W0:Y:S08]  /*0060*/  LDC R2, c[0x0][0x364] ;  /* 0x0000d900ff027b82 */ /* 0x000e300000000800 */
[----:B------:R-:W1:Y:S01]  /*0070*/  S2UR UR4, SR_CTAID.X ;  /* 0x00000000000479c3 */ /* 0x000e620000002500 */
[----:B0-----:R-:W-:-:S05]  /*0080*/  IMAD R7, R2, UR5, R7 ;  /* 0x0000000502077c24 */ /* 0x001fca000f8e0207 */
[----:B--2---:R-:W-:Y:S01]  /*0090*/  ISETP.GE.AND P0, PT, R7, UR7, PT ;  /* 0x0000000707007c0c */ /* 0x004fe2000bf06270 */
[----:B-1----:R-:W-:-:S05]  /*00a0*/  IMAD R0, R3, UR4, R0 ;  /* 0x0000000403007c24 */ /* 0x002fca000f8e0200 */
[----:B------:R-:W-:-:S13]  /*00b0*/  ISETP.GE.OR P0, PT, R0, UR6, P0 ;  /* 0x0000000600007c0c */ /* 0x000fda0008706670 */
[----:B------:R-:W-:Y:S05]  /*00c0*/  @P0 EXIT ;  /* 0x000000000000094d */ /* 0x000fea0003800000 */
[----:B------:R-:W0:Y:S01]  /*00d0*/  LDC.64 R2, c[0x0][0x388] ;  /* 0x0000e200ff027b82 */ /* 0x000e220000000a00 */
[----:B------:R-:W1:Y:S01]  /*00e0*/  LDCU.64 UR4, c[0x0][0x358] ;  /* 0x00006b00ff0477ac */ /* 0x000e620008000a00 */
[----:B------:R-:W-:-:S06]  /*00f0*/  IMAD R7, R7, UR6, R0 ;  /* 0x0000000607077c24 */ /* 0x000fcc000f8e0200 */
[----:B------:R-:W2:Y:S01]  /*0100*/  LDC.64 R4, c[0x0][0x390] ;  /* 0x0000e400ff047b82 */ /* 0x000ea20000000a00 */
[----:B0-----:R-:W-:-:S05]  /*0110*/  IMAD.WIDE R2, R7, 0x4, R2 ;  /* 0x0000000407027825 */ /* 0x001fca00078e0202 */
[----:B-1----:R-:W3:Y:S01]  /*0120*/  LDG.E R0, desc[UR4][R2.64] ;  /* 0x0000000402007981 */ /* 0x002ee2000c1e1900 */
[----:B--2---:R-:W-:-:S05]  /*0130*/  IMAD.WIDE R4, R7, 0x4, R4 ;  /* 0x0000000407047825 */ /* 0x004fca00078e0204 */
[----:B------:R-:W3:Y:S02]  /*0140*/  LDG.E R7, desc[UR4][R4.64] ;  /* 0x0000000404077981 */ /* 0x000ee4000c1e1900 */
[----:B---3--:R-:W-:-:S05]  /*0150*/  IADD3 R7, PT, PT, R0, R7, RZ ;  /* 0x0000000700077210 */ /* 0x008fca0007ffe0ff */
[----:B------:R0:W-:Y:S04]  /*0160*/  STG.E desc[UR4][R4.64], R7 ;  /* 0x0000000704007986 */ /* 0x0001e8000c101904 */
[----:B------:R-:W2:Y:S02]  /*0170*/  LDG.E R0, desc[UR4][R2.64] ;  /* 0x0000000402007981 */ /* 0x000ea4000c1e1900 */
[----:B--2---:R-:W-:-:S05]  /*0180*/  IADD3 R9, PT, PT, R7, R0, RZ ;  /* 0x0000000007097210 */ /* 0x004fca0007ffe0ff */
[----:B------:R1:W-:Y:S04]  /*0190*/  STG.E desc[UR4][R4.64], R9 ;  /* 0x0000000904007986 */ /* 0x0003e8000c101904 */
[----:B------:R-:W2:Y:S02]  /*01a0*/  LDG.E R0, desc[UR4][R2.64] ;  /* 0x0000000402007981 */ /* 0x000ea4000c1e1900 */
[----:B--2---:R-:W-:-:S05]  /*01b0*/  IMAD.IADD R11, R9, 0x1, R0 ;  /* 0x00000001090b7824 */ /* 0x004fca00078e0200 */
[----:B------:R2:W-:Y:S04]  /*01c0*/  STG.E desc[UR4][R4.64], R11 ;  /* 0x0000000b04007986 */ /* 0x0005e8000c101904 */
[----:B------:R-:W3:Y:S02]  /*01d0*/  LDG.E R0, desc[UR4][R2.64] ;  /* 0x0000000402007981 */ /* 0x000ee4000c1e1900 */
[----:B---3--:R-:W-:-:S05]  /*01e0*/  IADD3 R13, PT, PT, R11, R0, RZ ;  /* 0x000000000b0d7210 */ /* 0x008fca0007ffe0ff */
[----:B------:R3:W-:Y:S04]  /*01f0*/  STG.E desc[UR4][R4.64], R13 ;  /* 0x0000000d04007986 */ /* 0x0007e8000c101904 */
[----:B------:R-:W0:Y:S02]  /*0200*/  LDG.E R0, desc[UR4][R2.64] ;  /* 0x0000000402007981 */ /* 0x000e24000c1e1900 */
[----:B0-----:R-:W-:-:S05]  /*0210*/  IMAD.IADD R7, R13, 0x1, R0 ;  /* 0x000000010d077824 */ /* 0x001fca00078e0200 */
[----:B------:R0:W-:Y:S04]  /*0220*/  STG.E desc[UR4][R4.64], R7 ;  /* 0x0000000704007986 */ /* 0x0001e8000c101904 */
[----:B------:R-:W1:Y:S02]  /*0230*/  LDG.E R0, desc[UR4][R2.64] ;  /* 0x0000000402007981 */ /* 0x000e64000c1e1900 */
[----:B-1----:R-:W-:-:S05]  /*0240*/  IADD3 R9, PT, PT, R7, R0, RZ ;  /* 0x0000000007097210 */ /* 0x002fca0007ffe0ff */
[----:B------:R1:W-:Y:S04]  /*0250*/  STG.E desc[UR4][R4.64], R9 ;  /* 0x0000000904007986 */ /* 0x0003e8000c101904 */
[----:B------:R-:W2:Y:S02]  /*0260*/  LDG.E R0, desc[UR4][R2.64] ;  /* 0x0000000402007981 */ /* 0x000ea4000c1e1900 */
[----:B--2---:R-:W-:-:S05]  /*0270*/  IADD3 R11, PT, PT, R9, R0, RZ ;  /* 0x00000000090b7210 */ /* 0x004fca0007ffe0ff */
[----:B------:R-:W-:Y:S04]  /*0280*/  STG.E desc[UR4][R4.64], R11 ;  /* 0x0000000b04007986 */ /* 0x000fe8000c101904 */
[----:B------:R-:W3:Y:S02]  /*0290*/  LDG.E R0, desc[UR4][R2.64] ;  /* 0x0000000402007981 */ /* 0x000ee4000c1e1900 */
[----:B---3--:R-:W-:-:S05]  /*02a0*/  IMAD.IADD R13, R11, 0x1, R0 ;  /* 0x000000010b0d7824 */ /* 0x008fca00078e0200 */
[----:B------:R-:W-:Y:S04]  /*02b0*/  STG.E desc[UR4][R4.64], R13 ;  /* 0x0000000d04007986 */ /* 0x000fe8000c101904 */
[----:B------:R-:W0:Y:S02]  /*02c0*/  LDG.E R0, desc[UR4][R2.64] ;  /* 0x0000000402007981 */ /* 0x000e24000c1e1900 */
[----:B0-----:R-:W-:-:S05]  /*02d0*/  IADD3 R7, PT, PT, R13, R0, RZ ;  /* 0x000000000d077210 */ /* 0x001fca0007ffe0ff */
[----:B------:R-:W-:Y:S04]  /*02e0*/  STG.E desc[UR4][R4.64], R7 ;  /* 0x0000000704007986 */ /* 0x000fe8000c101904 */
[----:B------:R-:W1:Y:S02]  /*02f0*/  LDG.E R0, desc[UR4][R2.64] ;  /* 0x0000000402007981 */ /* 0x000e64000c1e1900 */
[----:B-1----:R-:W-:-:S05]  /*0300*/  IADD3 R9, PT, PT, R7, R0, RZ ;  /* 0x0000000007097210 */ /* 0x002fca0007ffe0ff */
[----:B------:R-:W-:Y:S01]  /*0310*/  STG.E desc[UR4][R4.64], R9 ;  /* 0x0000000904007986 */ /* 0x000fe2000c101904 */
[----:B------:R-:W-:Y:S05]  /*0320*/  EXIT ;  /* 0x000000000000794d */ /* 0x000fea0003800000 */
.L_x_0:
[----:B------:R-:W-:-:S00]  /*0330*/  BRA `(.L_x_0) ;  /* 0xfffffffc00fc7947 */ /* 0x000fc0000383ffff */
[----:B------:R-:W-:-:S00]  /*0340*/  NOP ;  /* 0x0000000000007918 */ /* 0x000fc00000000000 */
        /* <DEDUP_REMOVED lines=11> */
.L_x_2:


//--------------------- .text.myKernel            --------------------------
	.section	.text.myKernel,"ax",@progbits
	.align	128
        .global         myKernel
        .type           myKernel,@function
        .size           myKernel,(.L_x_3 - myKernel)
        .other          myKernel,@"STO_CUDA_ENTRY STV_DEFAULT"
myKernel:
.text.myKernel:
        /* <DEDUP_REMOVED lines=51> */
.L_x_1:
        /* <DEDUP_REMOVED lines=13> */
.L_x_3:


//--------------------- .nv.shared.reserved.0     --------------------------
	.section	.nv.shared.reserved.0,"aw",@nobits
	.weak		__nv_reservedSMEM_offset_0_alias
	.size		__nv_reservedSMEM_offset_0_alias, 0, 64
	.other		__nv_reservedSMEM_offset_0_alias,@"STO_CUDA_RESERVED_SHARED STV_DEFAULT"
__nv_reservedSMEM_offset_0_alias:
	.zero		0
	.zero		64


//--------------------- .nv.constant0.myKernel_opt --------------------------
	.section	.nv.constant0.myKernel_opt,"a",@progbits
	.sectionflags	@""
	.align	4
.nv.constant0.myKernel_opt:
	.zero		920


//--------------------- .nv.constant0.myKernel    --------------------------
	.section	.nv.constant0.myKernel,"a",@progbits
	.sectionflags	@""
	.align	4
.nv.constant0.myKernel:
	.zero		920


//--------------------- SYMBOLS --------------------------

	.type		.nv.reservedSmem.offset0,@object
	.size		.nv.reservedSmem.offset0,0x4
